	.headerflags	@"EF_CUDA_TEXMODE_UNIFIED EF_CUDA_64BIT_ADDRESS EF_CUDA_ACCELERATORS EF_CUDA_SM90 EF_CUDA_VIRTUAL_SM(EF_CUDA_SM90)"
	.elftype	@"ET_EXEC"


//--------------------- .nv.info                  --------------------------
	.section	.nv.info,"",@"SHT_CUDA_INFO"
	.align	4


	//----- nvinfo : EIATTR_REGCOUNT
	.align		4
        /*0000*/ 	.byte	0x04, 0x2f
        /*0002*/ 	.short	(.L_3 - .L_2)
	.align		4
.L_2:
        /*0004*/ 	.word	index@(triton_poi_fused__native_batch_norm_legit_no_training_mul_sigmoid_6)
        /*0008*/ 	.word	0x00000017


	//----- nvinfo : EIATTR_MIN_STACK_SIZE
	.align		4
.L_3:
        /*000c*/ 	.byte	0x04, 0x12
        /*000e*/ 	.short	(.L_5 - .L_4)
	.align		4
.L_4:
        /*0010*/ 	.word	index@(triton_poi_fused__native_batch_norm_legit_no_training_mul_sigmoid_6)
        /*0014*/ 	.word	0x00000000


	//----- nvinfo : EIATTR_FRAME_SIZE
	.align		4
.L_5:
        /*0018*/ 	.byte	0x04, 0x11
        /*001a*/ 	.short	(.L_7 - .L_6)
	.align		4
.L_6:
        /*001c*/ 	.word	index@(triton_poi_fused__native_batch_norm_legit_no_training_mul_sigmoid_6)
        /*0020*/ 	.word	0x00000000


	//----- nvinfo : EIATTR_MIN_STACK_SIZE
	.align		4
.L_7:
        /*0024*/ 	.byte	0x04, 0x12
        /*0026*/ 	.short	(.L_9 - .L_8)
	.align		4
.L_8:
        /*0028*/ 	.word	index@(triton_poi_fused__native_batch_norm_legit_no_training_mul_sigmoid_6)
        /*002c*/ 	.word	0x00000000
.L_9:


//--------------------- .nv.info.triton_poi_fused__native_batch_norm_legit_no_training_mul_sigmoid_6 --------------------------
	.section	.nv.info.triton_poi_fused__native_batch_norm_legit_no_training_mul_sigmoid_6,"",@"SHT_CUDA_INFO"
	.sectionflags	@""
	.align	4


	//----- nvinfo : EIATTR_CUDA_API_VERSION
	.align		4
        /*0000*/ 	.byte	0x04, 0x37
        /*0002*/ 	.short	(.L_11 - .L_10)
.L_10:
        /*0004*/ 	.word	0x0000007c


	//----- nvinfo : EIATTR_KPARAM_INFO
	.align		4
.L_11:
        /*0008*/ 	.byte	0x04, 0x17
        /*000a*/ 	.short	(.L_13 - .L_12)
.L_12:
        /*000c*/ 	.word	0x00000000
        /*0010*/ 	.short	0x0006
        /*0012*/ 	.short	0x0030
        /*0014*/ 	.byte	0x00, 0xf0, 0x11, 0x00


	//----- nvinfo : EIATTR_KPARAM_INFO
	.align		4
.L_13:
        /*0018*/ 	.byte	0x04, 0x17
        /*001a*/ 	.short	(.L_15 - .L_14)
.L_14:
        /*001c*/ 	.word	0x00000000
        /*0020*/ 	.short	0x0005
        /*0022*/ 	.short	0x0028
        /*0024*/ 	.byte	0x00, 0xf4, 0x21, 0x00


	//----- nvinfo : EIATTR_KPARAM_INFO
	.align		4
.L_15:
        /*0028*/ 	.byte	0x04, 0x17
        /*002a*/ 	.short	(.L_17 - .L_16)
.L_16:
        /*002c*/ 	.word	0x00000000
        /*0030*/ 	.short	0x0004
        /*0032*/ 	.short	0x0020
        /*0034*/ 	.byte	0x00, 0xf4, 0x21, 0x00


	//----- nvinfo : EIATTR_KPARAM_INFO
	.align		4
.L_17:
        /*0038*/ 	.byte	0x04, 0x17
        /*003a*/ 	.short	(.L_19 - .L_18)
.L_18:
        /*003c*/ 	.word	0x00000000
        /*0040*/ 	.short	0x0003
        /*0042*/ 	.short	0x0018
        /*0044*/ 	.byte	0x00, 0xf4, 0x21, 0x00


	//----- nvinfo : EIATTR_KPARAM_INFO
	.align		4
.L_19:
        /*0048*/ 	.byte	0x04, 0x17
        /*004a*/ 	.short	(.L_21 - .L_20)
.L_20:
        /*004c*/ 	.word	0x00000000
        /*0050*/ 	.short	0x0002
        /*0052*/ 	.short	0x0010
        /*0054*/ 	.byte	0x00, 0xf4, 0x21, 0x00


	//----- nvinfo : EIATTR_KPARAM_INFO
	.align		4
.L_21:
        /*0058*/ 	.byte	0x04, 0x17
        /*005a*/ 	.short	(.L_23 - .L_22)
.L_22:
        /*005c*/ 	.word	0x00000000
        /*0060*/ 	.short	0x0001
        /*0062*/ 	.short	0x0008
        /*0064*/ 	.byte	0x00, 0xf4, 0x21, 0x00


	//----- nvinfo : EIATTR_KPARAM_INFO
	.align		4
.L_23:
        /*0068*/ 	.byte	0x04, 0x17
        /*006a*/ 	.short	(.L_25 - .L_24)
.L_24:
        /*006c*/ 	.word	0x00000000
        /*0070*/ 	.short	0x0000
        /*0072*/ 	.short	0x0000
        /*0074*/ 	.byte	0x00, 0xf4, 0x21, 0x00


	//----- nvinfo : EIATTR_SPARSE_MMA_MASK
	.align		4
.L_25:
        /*0078*/ 	.byte	0x03, 0x50
        /*007a*/ 	.short	0x0000


	//----- nvinfo : EIATTR_MAXREG_COUNT
	.align		4
        /*007c*/ 	.byte	0x03, 0x1b
        /*007e*/ 	.short	0x00ff


	//----- nvinfo : EIATTR_EXIT_INSTR_OFFSETS
	.align		4
        /*0080*/ 	.byte	0x04, 0x1c
        /*0082*/ 	.short	(.L_27 - .L_26)


	//   ....[0]....
.L_26:
        /*0084*/ 	.word	0x00000580


	//   ....[1]....
        /*0088*/ 	.word	0x000005a0


	//----- nvinfo : EIATTR_REQNTID
	.align		4
.L_27:
        /*008c*/ 	.byte	0x04, 0x10
        /*008e*/ 	.short	(.L_29 - .L_28)
.L_28:
        /*0090*/ 	.word	0x00000020
        /*0094*/ 	.word	0x00000001
        /*0098*/ 	.word	0x00000001


	//----- nvinfo : EIATTR_CBANK_PARAM_SIZE
	.align		4
.L_29:
        /*009c*/ 	.byte	0x03, 0x19
        /*009e*/ 	.short	0x0034


	//----- nvinfo : EIATTR_PARAM_CBANK
	.align		4
        /*00a0*/ 	.byte	0x04, 0x0a
        /*00a2*/ 	.short	(.L_31 - .L_30)
	.align		4
.L_30:
        /*00a4*/ 	.word	index@(.nv.constant0.triton_poi_fused__native_batch_norm_legit_no_training_mul_sigmoid_6)
        /*00a8*/ 	.short	0x0210
        /*00aa*/ 	.short	0x0034


	//----- nvinfo : EIATTR_SW_WAR
	.align		4
.L_31:
        /*00ac*/ 	.byte	0x04, 0x36
        /*00ae*/ 	.short	(.L_33 - .L_32)
.L_32:
        /*00b0*/ 	.word	0x00000008
.L_33:


//--------------------- .nv.callgraph             --------------------------
	.section	.nv.callgraph,"",@"SHT_CUDA_CALLGRAPH"
	.align	4
	.sectionentsize	8
	.align		4
        /*0000*/ 	.word	0x00000000
	.align		4
        /*0004*/ 	.word	0xffffffff
	.align		4
        /*0008*/ 	.word	0x00000000
	.align		4
        /*000c*/ 	.word	0xfffffffe
	.align		4
        /*0010*/ 	.word	0x00000000
	.align		4
        /*0014*/ 	.word	0xfffffffd
	.align		4
        /*0018*/ 	.word	0x00000000
	.align		4
        /*001c*/ 	.word	0xfffffffc


//--------------------- .nv.constant4             --------------------------
	.section	.nv.constant4,"a",@progbits
	.align	8
	.align		8
.nv.constant4:
        /*0000*/ 	.dword	_$_str
	.align		8
        /*0008*/ 	.dword	_$_str_$_2


//--------------------- .text.triton_poi_fused__native_batch_norm_legit_no_training_mul_sigmoid_6 --------------------------
	.section	.text.triton_poi_fused__native_batch_norm_legit_no_training_mul_sigmoid_6,"ax",@progbits
	.align	128
        .global         triton_poi_fused__native_batch_norm_legit_no_training_mul_sigmoid_6
        .type           triton_poi_fused__native_batch_norm_legit_no_training_mul_sigmoid_6,@function
        .size           triton_poi_fused__native_batch_norm_legit_no_training_mul_sigmoid_6,(.L_x_1 - triton_poi_fused__native_batch_norm_legit_no_training_mul_sigmoid_6)
        .other          triton_poi_fused__native_batch_norm_legit_no_training_mul_sigmoid_6,@"STO_CUDA_ENTRY STV_DEFAULT"
triton_poi_fused__native_batch_norm_legit_no_training_mul_sigmoid_6:
.text.triton_poi_fused__native_batch_norm_legit_no_training_mul_sigmoid_6:
[----:B------:R-:W0:Y:S01]  /*0000*/  LDC R1, c[0x0][0x28] ;  /* 0x00000a00ff017b82 */ /* 0x000e220000000800 */
[----:B------:R-:W1:Y:S07]  /*0010*/  S2R R0, SR_TID.X ;  /* 0x0000000000007919 */ /* 0x000e6e0000002100 */
[----:B------:R-:W2:Y:S01]  /*0020*/  LDC.64 R6, c[0x0][0x228] ;  /* 0x00008a00ff067b82 */ /* 0x000ea20000000a00 */
[----:B------:R-:W-:Y:S01]  /*0030*/  CS2R R18, SRZ ;  /* 0x0000000000127805 */ /* 0x000fe2000001ff00 */
[----:B------:R-:W-:Y:S01]  /*0040*/  ULDC.64 UR4, c[0x0][0x208] ;  /* 0x0000820000047ab9 */ /* 0x000fe20000000a00 */
[----:B------:R-:W3:Y:S05]  /*0050*/  S2R R5, SR_CTAID.X ;  /* 0x0000000000057919 */ /* 0x000eea0000002500 */
[----:B------:R-:W4:Y:S08]  /*0060*/  LDC.64 R8, c[0x0][0x230] ;  /* 0x00008c00ff087b82 */ /* 0x000f300000000a00 */
[----:B------:R-:W5:Y:S01]  /*0070*/  LDC.64 R10, c[0x0][0x238] ;  /* 0x00008e00ff0a7b82 */ /* 0x000f620000000a00 */
[----:B-1----:R-:W-:-:S02]  /*0080*/  SHF.L.U32 R0, R0, 0x1, RZ ;  /* 0x0000000100007819 */ /* 0x002fc400000006ff */
[----:B---3--:R-:W-:Y:S02]  /*0090*/  SHF.R.S32.HI R3, RZ, 0x19, R5 ;  /* 0x00000019ff037819 */ /* 0x008fe40000011405 */
[----:B------:R-:W-:Y:S02]  /*00a0*/  LOP3.LUT R0, R0, 0x3e, RZ, 0xc0, !PT ;  /* 0x0000003e00007812 */ /* 0x000fe400078ec0ff */
[----:B------:R-:W-:Y:S02]  /*00b0*/  SGXT R3, R3, 0x1 ;  /* 0x000000010303781a */ /* 0x000fe40000000200 */
[----:B------:R-:W-:Y:S02]  /*00c0*/  LEA R0, R5, R0, 0x6 ;  /* 0x0000000005007211 */ /* 0x000fe400078e30ff */
[----:B------:R-:W1:Y:S02]  /*00d0*/  LDC.64 R4, c[0x0][0x220] ;  /* 0x00008800ff047b82 */ /* 0x000e640000000a00 */
[----:B------:R-:W-:-:S02]  /*00e0*/  LEA.HI R3, R3, R0, RZ, 0x4 ;  /* 0x0000000003037211 */ /* 0x000fc400078f20ff */
[----:B------:R-:W-:Y:S02]  /*00f0*/  ISETP.GE.AND P0, PT, R0, 0x40, PT ;  /* 0x000000400000780c */ /* 0x000fe40003f06270 */
[----:B------:R-:W-:-:S04]  /*0100*/  LOP3.LUT R3, R3, 0xfffffff0, RZ, 0xc0, !PT ;  /* 0xfffffff003037812 */ /* 0x000fc800078ec0ff */
[----:B------:R-:W-:Y:S02]  /*0110*/  IADD3 R13, R0, -R3, RZ ;  /* 0x80000003000d7210 */ /* 0x000fe40007ffe0ff */
[----:B------:R-:W3:Y:S03]  /*0120*/  LDC.64 R2, c[0x0][0x218] ;  /* 0x00008600ff027b82 */ /* 0x000ee60000000a00 */
[----:B--2---:R-:W-:-:S05]  /*0130*/  IMAD.WIDE R6, R13, 0x4, R6 ;  /* 0x000000040d067825 */ /* 0x004fca00078e0206 */
[----:B------:R4:W2:Y:S01]  /*0140*/  @!P0 LDG.E.EL.64 R18, desc[UR4][R6.64] ;  /* 0x0000000406128981 */ /* 0x0008a2000c2e1b00 */
[----:B------:R-:W-:Y:S02]  /*0150*/  CS2R R16, SRZ ;  /* 0x0000000000107805 */ /* 0x000fe4000001ff00 */
[----:B------:R-:W-:Y:S01]  /*0160*/  CS2R R14, SRZ ;  /* 0x00000000000e7805 */ /* 0x000fe2000001ff00 */
[----:B-1----:R-:W-:-:S05]  /*0170*/  IMAD.WIDE R4, R13, 0x4, R4 ;  /* 0x000000040d047825 */ /* 0x002fca00078e0204 */
[----:B------:R-:W2:Y:S01]  /*0180*/  @!P0 LDG.E.EL.64 R16, desc[UR4][R4.64] ;  /* 0x0000000404108981 */ /* 0x000ea2000c2e1b00 */
[----:B----4-:R-:W-:-:S04]  /*0190*/  IMAD.WIDE R6, R13, 0x4, R8 ;  /* 0x000000040d067825 */ /* 0x010fc800078e0208 */
[----:B-----5:R-:W-:-:S04]  /*01a0*/  IMAD.WIDE R8, R13, 0x4, R10 ;  /* 0x000000040d087825 */ /* 0x020fc800078e020a */
[----:B---3--:R-:W-:Y:S01]  /*01b0*/  IMAD.WIDE R2, R0, 0x4, R2 ;  /* 0x0000000400027825 */ /* 0x008fe200078e0202 */
[----:B------:R-:W-:Y:S02]  /*01c0*/  CS2R R10, SRZ ;  /* 0x00000000000a7805 */ /* 0x000fe4000001ff00 */
[----:B------:R-:W-:Y:S02]  /*01d0*/  CS2R R12, SRZ ;  /* 0x00000000000c7805 */ /* 0x000fe4000001ff00 */
[----:B------:R-:W3:Y:S04]  /*01e0*/  @!P0 LDG.E.64 R14, desc[UR4][R2.64] ;  /* 0x00000004020e8981 */ /* 0x000ee8000c1e1b00 */
[----:B------:R-:W4:Y:S04]  /*01f0*/  @!P0 LDG.E.EL.64 R10, desc[UR4][R6.64] ;  /* 0x00000004060a8981 */ /* 0x000f28000c2e1b00 */
[----:B------:R1:W4:Y:S02]  /*0200*/  @!P0 LDG.E.EL.64 R12, desc[UR4][R8.64] ;  /* 0x00000004080c8981 */ /* 0x000324000c2e1b00 */
[----:B01----:R-:W-:Y:S01]  /*0210*/  HFMA2.MMA R8, -RZ, RZ, 1.625, 0 ;  /* 0x3e800000ff087435 */ /* 0x003fe200000001ff */
[----:B--2---:R-:W-:Y:S01]  /*0220*/  FADD R18, R18, 0.0010000000474974513054 ;  /* 0x3a83126f12127421 */ /* 0x004fe20000000000 */
[----:B------:R-:W-:-:S03]  /*0230*/  FADD R19, R19, 0.0010000000474974513054 ;  /* 0x3a83126f13137421 */ /* 0x000fc60000000000 */
[----:B------:R-:W0:Y:S08]  /*0240*/  MUFU.SQRT R20, R18 ;  /* 0x0000001200147308 */ /* 0x000e300000002000 */
[----:B------:R-:W1:Y:S01]  /*0250*/  MUFU.SQRT R4, R19 ;  /* 0x0000001300047308 */ /* 0x000e620000002000 */
[C---:B0-----:R-:W-:Y:S02]  /*0260*/  FSETP.GT.AND P1, PT, R20.reuse, 8.50705917302346158658e+37, PT ;  /* 0x7e8000001400780b */ /* 0x041fe40003f24000 */
[----:B------:R-:W-:-:S02]  /*0270*/  FSETP.GEU.AND P3, PT, R20, 1.175494350822287508e-38, PT ;  /* 0x008000001400780b */ /* 0x000fc40003f6e000 */
[C---:B-1----:R-:W-:Y:S02]  /*0280*/  FSETP.GT.AND P2, PT, R4.reuse, 8.50705917302346158658e+37, PT ;  /* 0x7e8000000400780b */ /* 0x042fe40003f44000 */
[----:B------:R-:W-:-:S07]  /*0290*/  FSETP.GEU.AND P4, PT, R4, 1.175494350822287508e-38, PT ;  /* 0x008000000400780b */ /* 0x000fce0003f8e000 */
[----:B------:R-:W-:-:S04]  /*02a0*/  @P1 FMUL R20, R20, 0.25 ;  /* 0x3e80000014141820 */ /* 0x000fc80000400000 */
[----:B------:R-:W-:Y:S01]  /*02b0*/  @!P3 FMUL R20, R20, 16777216 ;  /* 0x4b8000001414b820 */ /* 0x000fe20000400000 */
[----:B------:R-:W-:-:S04]  /*02c0*/  @P2 FMUL R4, R4, 0.25 ;  /* 0x3e80000004042820 */ /* 0x000fc80000400000 */
[----:B------:R-:W-:Y:S01]  /*02d0*/  @!P4 FMUL R4, R4, 16777216 ;  /* 0x4b8000000404c820 */ /* 0x000fe20000400000 */
[----:B------:R-:W0:Y:S01]  /*02e0*/  MUFU.RCP R20, R20 ;  /* 0x0000001400147308 */ /* 0x000e220000001000 */
[----:B------:R-:W-:-:S07]  /*02f0*/  FSEL R3, R8, 1, P1 ;  /* 0x3f80000008037808 */ /* 0x000fce0000800000 */
[----:B------:R-:W1:Y:S01]  /*0300*/  MUFU.RCP R4, R4 ;  /* 0x0000000400047308 */ /* 0x000e620000001000 */
[----:B------:R-:W-:Y:S01]  /*0310*/  FSEL R5, R8, 1, P2 ;  /* 0x3f80000008057808 */ /* 0x000fe20001000000 */
[----:B------:R-:W-:-:S04]  /*0320*/  @!P3 FMUL R3, R3, 16777216 ;  /* 0x4b8000000303b820 */ /* 0x000fc80000400000 */
[----:B------:R-:W-:Y:S01]  /*0330*/  @!P4 FMUL R5, R5, 16777216 ;  /* 0x4b8000000505c820 */ /* 0x000fe20000400000 */
[----:B0-----:R-:W-:Y:S01]  /*0340*/  FMUL R3, R20, R3 ;  /* 0x0000000314037220 */ /* 0x001fe20000400000 */
[----:B---3--:R-:W-:Y:S01]  /*0350*/  FADD R14, -R16, R14 ;  /* 0x0000000e100e7221 */ /* 0x008fe20000000100 */
[----:B------:R-:W-:Y:S01]  /*0360*/  FADD R15, -R17, R15 ;  /* 0x0000000f110f7221 */ /* 0x000fe20000000100 */
[----:B-1----:R-:W-:Y:S02]  /*0370*/  FMUL R2, R4, R5 ;  /* 0x0000000504027220 */ /* 0x002fe40000400000 */
[----:B------:R-:W-:Y:S02]  /*0380*/  FMUL R3, R14, R3 ;  /* 0x000000030e037220 */ /* 0x000fe40000400000 */
[----:B------:R-:W-:Y:S02]  /*0390*/  FMUL R2, R15, R2 ;  /* 0x000000020f027220 */ /* 0x000fe40000400000 */
[----:B----4-:R-:W-:-:S02]  /*03a0*/  FFMA R10, R3, R10, R12 ;  /* 0x0000000a030a7223 */ /* 0x010fc4000000000c */
[----:B------:R-:W-:Y:S02]  /*03b0*/  FFMA R11, R2, R11, R13 ;  /* 0x0000000b020b7223 */ /* 0x000fe4000000000d */
[----:B------:R-:W-:Y:S02]  /*03c0*/  FADD R3, RZ, -R10 ;  /* 0x8000000aff037221 */ /* 0x000fe40000000000 */
[----:B------:R-:W-:Y:S02]  /*03d0*/  FADD R2, RZ, -R11 ;  /* 0x8000000bff027221 */ /* 0x000fe40000000000 */
[----:B------:R-:W-:Y:S02]  /*03e0*/  FMUL R3, R3, 1.4426950216293334961 ;  /* 0x3fb8aa3b03037820 */ /* 0x000fe40000400000 */
[----:B------:R-:W-:-:S03]  /*03f0*/  FMUL R4, R2, 1.4426950216293334961 ;  /* 0x3fb8aa3b02047820 */ /* 0x000fc60000400000 */
[----:B------:R-:W-:Y:S02]  /*0400*/  FSETP.GEU.AND P1, PT, R3, -126, PT ;  /* 0xc2fc00000300780b */ /* 0x000fe40003f2e000 */
[----:B------:R-:W-:-:S11]  /*0410*/  FSETP.GEU.AND P2, PT, R4, -126, PT ;  /* 0xc2fc00000400780b */ /* 0x000fd60003f4e000 */
[----:B------:R-:W-:Y:S02]  /*0420*/  @!P1 FMUL R3, R3, 0.5 ;  /* 0x3f00000003039820 */ /* 0x000fe40000400000 */
[----:B------:R-:W-:Y:S02]  /*0430*/  @!P2 FMUL R4, R4, 0.5 ;  /* 0x3f0000000404a820 */ /* 0x000fe40000400000 */
[----:B------:R-:W0:Y:S08]  /*0440*/  MUFU.EX2 R2, R3 ;  /* 0x0000000300027308 */ /* 0x000e300000000800 */
[----:B------:R-:W1:Y:S01]  /*0450*/  MUFU.EX2 R5, R4 ;  /* 0x0000000400057308 */ /* 0x000e620000000800 */
[----:B0-----:R-:W-:-:S04]  /*0460*/  @!P1 FMUL R2, R2, R2 ;  /* 0x0000000202029220 */ /* 0x001fc80000400000 */
[----:B------:R-:W-:Y:S02]  /*0470*/  FADD R6, R2, 1 ;  /* 0x3f80000002067421 */ /* 0x000fe40000000000 */
[----:B------:R-:W0:Y:S01]  /*0480*/  LDC.64 R2, c[0x0][0x210] ;  /* 0x00008400ff027b82 */ /* 0x000e220000000a00 */
[----:B-1----:R-:W-:-:S04]  /*0490*/  @!P2 FMUL R5, R5, R5 ;  /* 0x000000050505a220 */ /* 0x002fc80000400000 */
[----:B------:R-:W-:Y:S01]  /*04a0*/  FADD R5, R5, 1 ;  /* 0x3f80000005057421 */ /* 0x000fe20000000000 */
[----:B------:R-:W-:-:S04]  /*04b0*/  FSETP.GT.AND P1, PT, R6, 8.50705917302346158658e+37, PT ;  /* 0x7e8000000600780b */ /* 0x000fc80003f24000 */
[----:B------:R-:W-:-:S09]  /*04c0*/  FSETP.GT.AND P2, PT, R5, 8.50705917302346158658e+37, PT ;  /* 0x7e8000000500780b */ /* 0x000fd20003f44000 */
[----:B------:R-:W-:-:S04]  /*04d0*/  @P1 FMUL R6, R6, 0.25 ;  /* 0x3e80000006061820 */ /* 0x000fc80000400000 */
[----:B------:R-:W-:Y:S02]  /*04e0*/  @P2 FMUL R5, R5, 0.25 ;  /* 0x3e80000005052820 */ /* 0x000fe40000400000 */
[----:B------:R-:W1:Y:S08]  /*04f0*/  MUFU.RCP R6, R6 ;  /* 0x0000000600067308 */ /* 0x000e700000001000 */
[----:B------:R-:W2:Y:S01]  /*0500*/  MUFU.RCP R5, R5 ;  /* 0x0000000500057308 */ /* 0x000ea20000001000 */
[----:B------:R-:W-:-:S02]  /*0510*/  FSEL R7, R8, 1, P1 ;  /* 0x3f80000008077808 */ /* 0x000fc40000800000 */
[----:B------:R-:W-:-:S03]  /*0520*/  FSEL R4, R8, 1, P2 ;  /* 0x3f80000008047808 */ /* 0x000fc60001000000 */
[----:B-1----:R-:W-:Y:S01]  /*0530*/  FMUL R7, R6, R7 ;  /* 0x0000000706077220 */ /* 0x002fe20000400000 */
[----:B0-----:R-:W-:-:S04]  /*0540*/  IMAD.WIDE R2, R0, 0x4, R2 ;  /* 0x0000000400027825 */ /* 0x001fc800078e0202 */
[----:B------:R-:W-:Y:S01]  /*0550*/  FMUL R10, R10, R7 ;  /* 0x000000070a0a7220 */ /* 0x000fe20000400000 */
[----:B--2---:R-:W-:-:S04]  /*0560*/  FMUL R4, R5, R4 ;  /* 0x0000000405047220 */ /* 0x004fc80000400000 */
[----:B------:R-:W-:Y:S01]  /*0570*/  FMUL R11, R11, R4 ;  /* 0x000000040b0b7220 */ /* 0x000fe20000400000 */
[----:B------:R-:W-:Y:S06]  /*0580*/  @P0 EXIT ;  /* 0x000000000000094d */ /* 0x000fec0003800000 */
[----:B------:R-:W-:Y:S01]  /*0590*/  STG.E.64 desc[UR4][R2.64], R10 ;  /* 0x0000000a02007986 */ /* 0x000fe2000c101b04 */
[----:B------:R-:W-:Y:S05]  /*05a0*/  EXIT ;  /* 0x000000000000794d */ /* 0x000fea0003800000 */
.L_x_0:
[----:B------:R-:W-:-:S00]  /*05b0*/  BRA `(.L_x_0) ;  /* 0xfffffffc00fc7947 */ /* 0x000fc0000383ffff */
[----:B------:R-:W-:-:S00]  /*05c0*/  NOP ;  /* 0x0000000000007918 */ /* 0x000fc00000000000 */
        /* <DEDUP_REMOVED lines=11> */
.L_x_1:


//--------------------- .nv.global.init           --------------------------
	.section	.nv.global.init,"aw",@progbits
.nv.global.init:
	.type		_$_str,@object
	.size		_$_str,(_$_str_$_2 - _$_str)
_$_str:
        /*0000*/ 	.byte	0x5f, 0x5f, 0x43, 0x55, 0x44, 0x41, 0x5f, 0x46, 0x54, 0x5a, 0x00
	.type		_$_str_$_2,@object
	.size		_$_str_$_2,(.L_1 - _$_str_$_2)
_$_str_$_2:
        /*000b*/ 	.byte	0x5f, 0x5f, 0x43, 0x55, 0x44, 0x41, 0x5f, 0x50, 0x52, 0x45, 0x43, 0x5f, 0x53, 0x51, 0x52, 0x54
        /*001b*/ 	.byte	0x00
.L_1:


//--------------------- .nv.constant0.triton_poi_fused__native_batch_norm_legit_no_training_mul_sigmoid_6 --------------------------
	.section	.nv.constant0.triton_poi_fused__native_batch_norm_legit_no_training_mul_sigmoid_6,"a",@progbits
	.sectionflags	@""
	.align	4
.nv.constant0.triton_poi_fused__native_batch_norm_legit_no_training_mul_sigmoid_6:
	.zero		580
